//
// Generated by NVIDIA NVVM Compiler
//
// Compiler Build ID: CL-36424714
// Cuda compilation tools, release 13.0, V13.0.88
// Based on NVVM 20.0.0
//

.version 9.0
.target sm_100
.address_size 64

// _ZZ11sort_sharedPijj5OrderE6shared has been demoted

.entry _Z11sort_globalPijjjj5Order(
	.param .u64 .ptr .align 1 _Z11sort_globalPijjjj5Order_param_0,
	.param .u32 _Z11sort_globalPijjjj5Order_param_1,
	.param .u32 _Z11sort_globalPijjjj5Order_param_2,
	.param .u32 _Z11sort_globalPijjjj5Order_param_3,
	.param .u32 _Z11sort_globalPijjjj5Order_param_4,
	.param .u32 _Z11sort_globalPijjjj5Order_param_5
)
{
	.reg .pred 	%p<9>;
	.reg .b32 	%r<41>;
	.reg .b64 	%rd<7>;

	ld.param.u64 	%rd4, [_Z11sort_globalPijjjj5Order_param_0];
	ld.param.u32 	%r14, [_Z11sort_globalPijjjj5Order_param_1];
	ld.param.u32 	%r15, [_Z11sort_globalPijjjj5Order_param_2];
	ld.param.u32 	%r16, [_Z11sort_globalPijjjj5Order_param_3];
	ld.param.u32 	%r17, [_Z11sort_globalPijjjj5Order_param_4];
	ld.param.u32 	%r18, [_Z11sort_globalPijjjj5Order_param_5];
	mov.u32 	%r19, %tid.x;
	mov.u32 	%r20, %ntid.x;
	mov.u32 	%r21, %ctaid.x;
	mad.lo.s32 	%r22, %r20, %r21, %r19;
	mov.u32 	%r23, %nctaid.x;
	mul.lo.s32 	%r1, %r20, %r23;
	shl.b32 	%r24, %r22, 1;
	add.s32 	%r25, %r16, -1;
	and.b32  	%r26, %r25, %r22;
	sub.s32 	%r37, %r24, %r26;
	setp.ge.u32 	%p1, %r37, %r14;
	@%p1 bra 	$L__BB0_7;
	neg.s32 	%r27, %r18;
	shr.u32 	%r28, %r37, %r15;
	and.b32  	%r29, %r28, 1;
	setp.eq.b32 	%p2, %r29, 1;
	selp.b32 	%r39, %r27, %r18, %p2;
	max.u32 	%r4, %r16, %r1;
	cvta.to.global.u64 	%rd1, %rd4;
	mul.wide.u32 	%rd6, %r16, 4;
$L__BB0_2:
	mul.wide.u32 	%rd5, %r37, 4;
	add.s64 	%rd2, %rd1, %rd5;
	add.s64 	%rd3, %rd2, %rd6;
	ld.global.u32 	%r7, [%rd2];
	ld.global.u32 	%r8, [%rd3];
	setp.lt.s32 	%p3, %r7, %r8;
	setp.gt.s32 	%p4, %r7, %r8;
	selp.b32 	%r30, 1, 0, %p4;
	selp.b32 	%r31, -1, %r30, %p3;
	setp.ne.s32 	%p5, %r39, %r31;
	@%p5 bra 	$L__BB0_4;
	st.global.u32 	[%rd2], %r8;
	st.global.u32 	[%rd3], %r7;
$L__BB0_4:
	add.s32 	%r40, %r37, %r1;
	shr.u32 	%r32, %r37, %r17;
	shr.u32 	%r33, %r40, %r17;
	setp.eq.s32 	%p6, %r32, %r33;
	@%p6 bra 	$L__BB0_6;
	add.s32 	%r40, %r40, %r4;
	shr.u32 	%r34, %r37, %r15;
	shr.u32 	%r35, %r40, %r15;
	setp.eq.s32 	%p7, %r34, %r35;
	neg.s32 	%r36, %r39;
	selp.b32 	%r39, %r39, %r36, %p7;
$L__BB0_6:
	setp.lt.u32 	%p8, %r40, %r14;
	mov.u32 	%r37, %r40;
	@%p8 bra 	$L__BB0_2;
$L__BB0_7:
	ret;

}
.entry _Z11sort_sharedPijj5Order(
	.param .u64 .ptr .align 1 _Z11sort_sharedPijj5Order_param_0,
	.param .u32 _Z11sort_sharedPijj5Order_param_1,
	.param .u32 _Z11sort_sharedPijj5Order_param_2,
	.param .u32 _Z11sort_sharedPijj5Order_param_3
)
{
	.reg .pred 	%p<202>;
	.reg .b32 	%r<334>;
	.reg .b64 	%rd<5>;
	// demoted variable
	.shared .align 4 .b8 _ZZ11sort_sharedPijj5OrderE6shared[8192];
	ld.param.u64 	%rd3, [_Z11sort_sharedPijj5Order_param_0];
	ld.param.u32 	%r153, [_Z11sort_sharedPijj5Order_param_1];
	ld.param.u32 	%r154, [_Z11sort_sharedPijj5Order_param_2];
	ld.param.u32 	%r331, [_Z11sort_sharedPijj5Order_param_3];
	mov.u32 	%r156, %ctaid.x;
	shl.b32 	%r332, %r156, 11;
	setp.ge.u32 	%p1, %r332, %r153;
	@%p1 bra 	$L__BB1_135;
	mov.u32 	%r2, %tid.x;
	shl.b32 	%r157, %r2, 2;
	mov.u32 	%r158, _ZZ11sort_sharedPijj5OrderE6shared;
	add.s32 	%r3, %r158, %r157;
	shl.b32 	%r159, %r2, 1;
	mov.u32 	%r160, %nctaid.x;
	shl.b32 	%r4, %r160, 11;
	and.b32  	%r161, %r2, 511;
	sub.s32 	%r162, %r159, %r161;
	shl.b32 	%r163, %r162, 2;
	add.s32 	%r5, %r158, %r163;
	and.b32  	%r164, %r2, 255;
	sub.s32 	%r165, %r159, %r164;
	shl.b32 	%r166, %r165, 2;
	add.s32 	%r6, %r158, %r166;
	and.b32  	%r167, %r2, 127;
	sub.s32 	%r168, %r159, %r167;
	shl.b32 	%r169, %r168, 2;
	add.s32 	%r7, %r158, %r169;
	and.b32  	%r170, %r2, 63;
	sub.s32 	%r171, %r159, %r170;
	shl.b32 	%r172, %r171, 2;
	add.s32 	%r8, %r158, %r172;
	and.b32  	%r173, %r2, 31;
	sub.s32 	%r174, %r159, %r173;
	shl.b32 	%r175, %r174, 2;
	add.s32 	%r9, %r158, %r175;
	and.b32  	%r176, %r2, 15;
	sub.s32 	%r177, %r159, %r176;
	shl.b32 	%r178, %r177, 2;
	add.s32 	%r10, %r158, %r178;
	and.b32  	%r179, %r2, 7;
	sub.s32 	%r180, %r159, %r179;
	shl.b32 	%r181, %r180, 2;
	add.s32 	%r11, %r158, %r181;
	and.b32  	%r182, %r2, 3;
	sub.s32 	%r183, %r159, %r182;
	shl.b32 	%r184, %r183, 2;
	add.s32 	%r12, %r158, %r184;
	and.b32  	%r185, %r2, 1;
	sub.s32 	%r186, %r159, %r185;
	shl.b32 	%r187, %r186, 2;
	add.s32 	%r13, %r158, %r187;
	add.s32 	%r14, %r3, %r157;
	mov.b32 	%r188, 1;
	shl.b32 	%r189, %r188, %r154;
	not.b32 	%r190, %r189;
	and.b32  	%r333, %r332, %r190;
	cvta.to.global.u64 	%rd1, %rd3;
$L__BB1_2:
	mov.u32 	%r18, %r332;
	shr.u32 	%r191, %r333, %r154;
	shr.u32 	%r192, %r18, %r154;
	setp.eq.s32 	%p2, %r191, %r192;
	neg.s32 	%r193, %r331;
	selp.b32 	%r331, %r331, %r193, %p2;
	add.s32 	%r194, %r18, %r2;
	mul.wide.u32 	%rd4, %r194, 4;
	add.s64 	%rd2, %rd1, %rd4;
	ld.global.u32 	%r195, [%rd2];
	st.shared.u32 	[%r3], %r195;
	ld.global.u32 	%r196, [%rd2+4096];
	st.shared.u32 	[%r3+4096], %r196;
	bar.sync 	0;
	ld.shared.u32 	%r20, [%r3];
	ld.shared.u32 	%r21, [%r3+4096];
	setp.lt.s32 	%p3, %r20, %r21;
	setp.gt.s32 	%p4, %r20, %r21;
	selp.b32 	%r197, 1, 0, %p4;
	selp.b32 	%r198, -1, %r197, %p3;
	setp.ne.s32 	%p5, %r331, %r198;
	@%p5 bra 	$L__BB1_4;
	st.shared.u32 	[%r3], %r21;
	st.shared.u32 	[%r3+4096], %r20;
$L__BB1_4:
	bar.sync 	0;
	ld.shared.u32 	%r22, [%r5];
	ld.shared.u32 	%r23, [%r5+2048];
	setp.lt.s32 	%p6, %r22, %r23;
	setp.gt.s32 	%p7, %r22, %r23;
	selp.b32 	%r199, 1, 0, %p7;
	selp.b32 	%r200, -1, %r199, %p6;
	setp.ne.s32 	%p8, %r331, %r200;
	@%p8 bra 	$L__BB1_6;
	st.shared.u32 	[%r5], %r23;
	st.shared.u32 	[%r5+2048], %r22;
$L__BB1_6:
	bar.sync 	0;
	ld.shared.u32 	%r24, [%r6];
	ld.shared.u32 	%r25, [%r6+1024];
	setp.lt.s32 	%p9, %r24, %r25;
	setp.gt.s32 	%p10, %r24, %r25;
	selp.b32 	%r201, 1, 0, %p10;
	selp.b32 	%r202, -1, %r201, %p9;
	setp.ne.s32 	%p11, %r331, %r202;
	@%p11 bra 	$L__BB1_8;
	st.shared.u32 	[%r6], %r25;
	st.shared.u32 	[%r6+1024], %r24;
$L__BB1_8:
	bar.sync 	0;
	ld.shared.u32 	%r26, [%r7];
	ld.shared.u32 	%r27, [%r7+512];
	setp.lt.s32 	%p12, %r26, %r27;
	setp.gt.s32 	%p13, %r26, %r27;
	selp.b32 	%r203, 1, 0, %p13;
	selp.b32 	%r204, -1, %r203, %p12;
	setp.ne.s32 	%p14, %r331, %r204;
	@%p14 bra 	$L__BB1_10;
	st.shared.u32 	[%r7], %r27;
	st.shared.u32 	[%r7+512], %r26;
$L__BB1_10:
	bar.sync 	0;
	ld.shared.u32 	%r28, [%r8];
	ld.shared.u32 	%r29, [%r8+256];
	setp.lt.s32 	%p15, %r28, %r29;
	setp.gt.s32 	%p16, %r28, %r29;
	selp.b32 	%r205, 1, 0, %p16;
	selp.b32 	%r206, -1, %r205, %p15;
	setp.ne.s32 	%p17, %r331, %r206;
	@%p17 bra 	$L__BB1_12;
	st.shared.u32 	[%r8], %r29;
	st.shared.u32 	[%r8+256], %r28;
$L__BB1_12:
	bar.sync 	0;
	ld.shared.u32 	%r30, [%r9];
	ld.shared.u32 	%r31, [%r9+128];
	setp.lt.s32 	%p18, %r30, %r31;
	setp.gt.s32 	%p19, %r30, %r31;
	selp.b32 	%r207, 1, 0, %p19;
	selp.b32 	%r208, -1, %r207, %p18;
	setp.ne.s32 	%p20, %r331, %r208;
	@%p20 bra 	$L__BB1_14;
	st.shared.u32 	[%r9], %r31;
	st.shared.u32 	[%r9+128], %r30;
$L__BB1_14:
	bar.sync 	0;
	ld.shared.u32 	%r32, [%r10];
	ld.shared.u32 	%r33, [%r10+64];
	setp.lt.s32 	%p21, %r32, %r33;
	setp.gt.s32 	%p22, %r32, %r33;
	selp.b32 	%r209, 1, 0, %p22;
	selp.b32 	%r210, -1, %r209, %p21;
	setp.ne.s32 	%p23, %r331, %r210;
	@%p23 bra 	$L__BB1_16;
	st.shared.u32 	[%r10], %r33;
	st.shared.u32 	[%r10+64], %r32;
$L__BB1_16:
	bar.sync 	0;
	ld.shared.u32 	%r34, [%r11];
	ld.shared.u32 	%r35, [%r11+32];
	setp.lt.s32 	%p24, %r34, %r35;
	setp.gt.s32 	%p25, %r34, %r35;
	selp.b32 	%r211, 1, 0, %p25;
	selp.b32 	%r212, -1, %r211, %p24;
	setp.ne.s32 	%p26, %r331, %r212;
	@%p26 bra 	$L__BB1_18;
	st.shared.u32 	[%r11], %r35;
	st.shared.u32 	[%r11+32], %r34;
$L__BB1_18:
	bar.sync 	0;
	ld.shared.u32 	%r36, [%r12];
	ld.shared.u32 	%r37, [%r12+16];
	setp.lt.s32 	%p27, %r36, %r37;
	setp.gt.s32 	%p28, %r36, %r37;
	selp.b32 	%r213, 1, 0, %p28;
	selp.b32 	%r214, -1, %r213, %p27;
	setp.ne.s32 	%p29, %r331, %r214;
	@%p29 bra 	$L__BB1_20;
	st.shared.u32 	[%r12], %r37;
	st.shared.u32 	[%r12+16], %r36;
$L__BB1_20:
	bar.sync 	0;
	ld.shared.u32 	%r38, [%r13];
	ld.shared.u32 	%r39, [%r13+8];
	setp.lt.s32 	%p30, %r38, %r39;
	setp.gt.s32 	%p31, %r38, %r39;
	selp.b32 	%r215, 1, 0, %p31;
	selp.b32 	%r216, -1, %r215, %p30;
	setp.ne.s32 	%p32, %r331, %r216;
	@%p32 bra 	$L__BB1_22;
	st.shared.u32 	[%r13], %r39;
	st.shared.u32 	[%r13+8], %r38;
$L__BB1_22:
	bar.sync 	0;
	ld.shared.u32 	%r40, [%r14];
	ld.shared.u32 	%r41, [%r14+4];
	setp.lt.s32 	%p33, %r40, %r41;
	setp.gt.s32 	%p34, %r40, %r41;
	selp.b32 	%r217, 1, 0, %p34;
	selp.b32 	%r218, -1, %r217, %p33;
	setp.ne.s32 	%p35, %r331, %r218;
	@%p35 bra 	$L__BB1_24;
	st.shared.u32 	[%r14], %r41;
	st.shared.u32 	[%r14+4], %r40;
$L__BB1_24:
	bar.sync 	0;
	ld.shared.u32 	%r42, [%r5];
	ld.shared.u32 	%r43, [%r5+2048];
	setp.lt.s32 	%p36, %r42, %r43;
	setp.gt.s32 	%p37, %r42, %r43;
	selp.b32 	%r219, 1, 0, %p37;
	selp.b32 	%r220, -1, %r219, %p36;
	setp.ne.s32 	%p38, %r331, %r220;
	@%p38 bra 	$L__BB1_26;
	st.shared.u32 	[%r5], %r43;
	st.shared.u32 	[%r5+2048], %r42;
$L__BB1_26:
	bar.sync 	0;
	ld.shared.u32 	%r44, [%r6];
	ld.shared.u32 	%r45, [%r6+1024];
	setp.lt.s32 	%p39, %r44, %r45;
	setp.gt.s32 	%p40, %r44, %r45;
	selp.b32 	%r221, 1, 0, %p40;
	selp.b32 	%r222, -1, %r221, %p39;
	setp.ne.s32 	%p41, %r331, %r222;
	@%p41 bra 	$L__BB1_28;
	st.shared.u32 	[%r6], %r45;
	st.shared.u32 	[%r6+1024], %r44;
$L__BB1_28:
	bar.sync 	0;
	ld.shared.u32 	%r46, [%r7];
	ld.shared.u32 	%r47, [%r7+512];
	setp.lt.s32 	%p42, %r46, %r47;
	setp.gt.s32 	%p43, %r46, %r47;
	selp.b32 	%r223, 1, 0, %p43;
	selp.b32 	%r224, -1, %r223, %p42;
	setp.ne.s32 	%p44, %r331, %r224;
	@%p44 bra 	$L__BB1_30;
	st.shared.u32 	[%r7], %r47;
	st.shared.u32 	[%r7+512], %r46;
$L__BB1_30:
	bar.sync 	0;
	ld.shared.u32 	%r48, [%r8];
	ld.shared.u32 	%r49, [%r8+256];
	setp.lt.s32 	%p45, %r48, %r49;
	setp.gt.s32 	%p46, %r48, %r49;
	selp.b32 	%r225, 1, 0, %p46;
	selp.b32 	%r226, -1, %r225, %p45;
	setp.ne.s32 	%p47, %r331, %r226;
	@%p47 bra 	$L__BB1_32;
	st.shared.u32 	[%r8], %r49;
	st.shared.u32 	[%r8+256], %r48;
$L__BB1_32:
	bar.sync 	0;
	ld.shared.u32 	%r50, [%r9];
	ld.shared.u32 	%r51, [%r9+128];
	setp.lt.s32 	%p48, %r50, %r51;
	setp.gt.s32 	%p49, %r50, %r51;
	selp.b32 	%r227, 1, 0, %p49;
	selp.b32 	%r228, -1, %r227, %p48;
	setp.ne.s32 	%p50, %r331, %r228;
	@%p50 bra 	$L__BB1_34;
	st.shared.u32 	[%r9], %r51;
	st.shared.u32 	[%r9+128], %r50;
$L__BB1_34:
	bar.sync 	0;
	ld.shared.u32 	%r52, [%r10];
	ld.shared.u32 	%r53, [%r10+64];
	setp.lt.s32 	%p51, %r52, %r53;
	setp.gt.s32 	%p52, %r52, %r53;
	selp.b32 	%r229, 1, 0, %p52;
	selp.b32 	%r230, -1, %r229, %p51;
	setp.ne.s32 	%p53, %r331, %r230;
	@%p53 bra 	$L__BB1_36;
	st.shared.u32 	[%r10], %r53;
	st.shared.u32 	[%r10+64], %r52;
$L__BB1_36:
	bar.sync 	0;
	ld.shared.u32 	%r54, [%r11];
	ld.shared.u32 	%r55, [%r11+32];
	setp.lt.s32 	%p54, %r54, %r55;
	setp.gt.s32 	%p55, %r54, %r55;
	selp.b32 	%r231, 1, 0, %p55;
	selp.b32 	%r232, -1, %r231, %p54;
	setp.ne.s32 	%p56, %r331, %r232;
	@%p56 bra 	$L__BB1_38;
	st.shared.u32 	[%r11], %r55;
	st.shared.u32 	[%r11+32], %r54;
$L__BB1_38:
	bar.sync 	0;
	ld.shared.u32 	%r56, [%r12];
	ld.shared.u32 	%r57, [%r12+16];
	setp.lt.s32 	%p57, %r56, %r57;
	setp.gt.s32 	%p58, %r56, %r57;
	selp.b32 	%r233, 1, 0, %p58;
	selp.b32 	%r234, -1, %r233, %p57;
	setp.ne.s32 	%p59, %r331, %r234;
	@%p59 bra 	$L__BB1_40;
	st.shared.u32 	[%r12], %r57;
	st.shared.u32 	[%r12+16], %r56;
$L__BB1_40:
	bar.sync 	0;
	ld.shared.u32 	%r58, [%r13];
	ld.shared.u32 	%r59, [%r13+8];
	setp.lt.s32 	%p60, %r58, %r59;
	setp.gt.s32 	%p61, %r58, %r59;
	selp.b32 	%r235, 1, 0, %p61;
	selp.b32 	%r236, -1, %r235, %p60;
	setp.ne.s32 	%p62, %r331, %r236;
	@%p62 bra 	$L__BB1_42;
	st.shared.u32 	[%r13], %r59;
	st.shared.u32 	[%r13+8], %r58;
$L__BB1_42:
	bar.sync 	0;
	ld.shared.u32 	%r60, [%r14];
	ld.shared.u32 	%r61, [%r14+4];
	setp.lt.s32 	%p63, %r60, %r61;
	setp.gt.s32 	%p64, %r60, %r61;
	selp.b32 	%r237, 1, 0, %p64;
	selp.b32 	%r238, -1, %r237, %p63;
	setp.ne.s32 	%p65, %r331, %r238;
	@%p65 bra 	$L__BB1_44;
	st.shared.u32 	[%r14], %r61;
	st.shared.u32 	[%r14+4], %r60;
$L__BB1_44:
	bar.sync 	0;
	ld.shared.u32 	%r62, [%r6];
	ld.shared.u32 	%r63, [%r6+1024];
	setp.lt.s32 	%p66, %r62, %r63;
	setp.gt.s32 	%p67, %r62, %r63;
	selp.b32 	%r239, 1, 0, %p67;
	selp.b32 	%r240, -1, %r239, %p66;
	setp.ne.s32 	%p68, %r331, %r240;
	@%p68 bra 	$L__BB1_46;
	st.shared.u32 	[%r6], %r63;
	st.shared.u32 	[%r6+1024], %r62;
$L__BB1_46:
	bar.sync 	0;
	ld.shared.u32 	%r64, [%r7];
	ld.shared.u32 	%r65, [%r7+512];
	setp.lt.s32 	%p69, %r64, %r65;
	setp.gt.s32 	%p70, %r64, %r65;
	selp.b32 	%r241, 1, 0, %p70;
	selp.b32 	%r242, -1, %r241, %p69;
	setp.ne.s32 	%p71, %r331, %r242;
	@%p71 bra 	$L__BB1_48;
	st.shared.u32 	[%r7], %r65;
	st.shared.u32 	[%r7+512], %r64;
$L__BB1_48:
	bar.sync 	0;
	ld.shared.u32 	%r66, [%r8];
	ld.shared.u32 	%r67, [%r8+256];
	setp.lt.s32 	%p72, %r66, %r67;
	setp.gt.s32 	%p73, %r66, %r67;
	selp.b32 	%r243, 1, 0, %p73;
	selp.b32 	%r244, -1, %r243, %p72;
	setp.ne.s32 	%p74, %r331, %r244;
	@%p74 bra 	$L__BB1_50;
	st.shared.u32 	[%r8], %r67;
	st.shared.u32 	[%r8+256], %r66;
$L__BB1_50:
	bar.sync 	0;
	ld.shared.u32 	%r68, [%r9];
	ld.shared.u32 	%r69, [%r9+128];
	setp.lt.s32 	%p75, %r68, %r69;
	setp.gt.s32 	%p76, %r68, %r69;
	selp.b32 	%r245, 1, 0, %p76;
	selp.b32 	%r246, -1, %r245, %p75;
	setp.ne.s32 	%p77, %r331, %r246;
	@%p77 bra 	$L__BB1_52;
	st.shared.u32 	[%r9], %r69;
	st.shared.u32 	[%r9+128], %r68;
$L__BB1_52:
	bar.sync 	0;
	ld.shared.u32 	%r70, [%r10];
	ld.shared.u32 	%r71, [%r10+64];
	setp.lt.s32 	%p78, %r70, %r71;
	setp.gt.s32 	%p79, %r70, %r71;
	selp.b32 	%r247, 1, 0, %p79;
	selp.b32 	%r248, -1, %r247, %p78;
	setp.ne.s32 	%p80, %r331, %r248;
	@%p80 bra 	$L__BB1_54;
	st.shared.u32 	[%r10], %r71;
	st.shared.u32 	[%r10+64], %r70;
$L__BB1_54:
	bar.sync 	0;
	ld.shared.u32 	%r72, [%r11];
	ld.shared.u32 	%r73, [%r11+32];
	setp.lt.s32 	%p81, %r72, %r73;
	setp.gt.s32 	%p82, %r72, %r73;
	selp.b32 	%r249, 1, 0, %p82;
	selp.b32 	%r250, -1, %r249, %p81;
	setp.ne.s32 	%p83, %r331, %r250;
	@%p83 bra 	$L__BB1_56;
	st.shared.u32 	[%r11], %r73;
	st.shared.u32 	[%r11+32], %r72;
$L__BB1_56:
	bar.sync 	0;
	ld.shared.u32 	%r74, [%r12];
	ld.shared.u32 	%r75, [%r12+16];
	setp.lt.s32 	%p84, %r74, %r75;
	setp.gt.s32 	%p85, %r74, %r75;
	selp.b32 	%r251, 1, 0, %p85;
	selp.b32 	%r252, -1, %r251, %p84;
	setp.ne.s32 	%p86, %r331, %r252;
	@%p86 bra 	$L__BB1_58;
	st.shared.u32 	[%r12], %r75;
	st.shared.u32 	[%r12+16], %r74;
$L__BB1_58:
	bar.sync 	0;
	ld.shared.u32 	%r76, [%r13];
	ld.shared.u32 	%r77, [%r13+8];
	setp.lt.s32 	%p87, %r76, %r77;
	setp.gt.s32 	%p88, %r76, %r77;
	selp.b32 	%r253, 1, 0, %p88;
	selp.b32 	%r254, -1, %r253, %p87;
	setp.ne.s32 	%p89, %r331, %r254;
	@%p89 bra 	$L__BB1_60;
	st.shared.u32 	[%r13], %r77;
	st.shared.u32 	[%r13+8], %r76;
$L__BB1_60:
	bar.sync 	0;
	ld.shared.u32 	%r78, [%r14];
	ld.shared.u32 	%r79, [%r14+4];
	setp.lt.s32 	%p90, %r78, %r79;
	setp.gt.s32 	%p91, %r78, %r79;
	selp.b32 	%r255, 1, 0, %p91;
	selp.b32 	%r256, -1, %r255, %p90;
	setp.ne.s32 	%p92, %r331, %r256;
	@%p92 bra 	$L__BB1_62;
	st.shared.u32 	[%r14], %r79;
	st.shared.u32 	[%r14+4], %r78;
$L__BB1_62:
	bar.sync 	0;
	ld.shared.u32 	%r80, [%r7];
	ld.shared.u32 	%r81, [%r7+512];
	setp.lt.s32 	%p93, %r80, %r81;
	setp.gt.s32 	%p94, %r80, %r81;
	selp.b32 	%r257, 1, 0, %p94;
	selp.b32 	%r258, -1, %r257, %p93;
	setp.ne.s32 	%p95, %r331, %r258;
	@%p95 bra 	$L__BB1_64;
	st.shared.u32 	[%r7], %r81;
	st.shared.u32 	[%r7+512], %r80;
$L__BB1_64:
	bar.sync 	0;
	ld.shared.u32 	%r82, [%r8];
	ld.shared.u32 	%r83, [%r8+256];
	setp.lt.s32 	%p96, %r82, %r83;
	setp.gt.s32 	%p97, %r82, %r83;
	selp.b32 	%r259, 1, 0, %p97;
	selp.b32 	%r260, -1, %r259, %p96;
	setp.ne.s32 	%p98, %r331, %r260;
	@%p98 bra 	$L__BB1_66;
	st.shared.u32 	[%r8], %r83;
	st.shared.u32 	[%r8+256], %r82;
$L__BB1_66:
	bar.sync 	0;
	ld.shared.u32 	%r84, [%r9];
	ld.shared.u32 	%r85, [%r9+128];
	setp.lt.s32 	%p99, %r84, %r85;
	setp.gt.s32 	%p100, %r84, %r85;
	selp.b32 	%r261, 1, 0, %p100;
	selp.b32 	%r262, -1, %r261, %p99;
	setp.ne.s32 	%p101, %r331, %r262;
	@%p101 bra 	$L__BB1_68;
	st.shared.u32 	[%r9], %r85;
	st.shared.u32 	[%r9+128], %r84;
$L__BB1_68:
	bar.sync 	0;
	ld.shared.u32 	%r86, [%r10];
	ld.shared.u32 	%r87, [%r10+64];
	setp.lt.s32 	%p102, %r86, %r87;
	setp.gt.s32 	%p103, %r86, %r87;
	selp.b32 	%r263, 1, 0, %p103;
	selp.b32 	%r264, -1, %r263, %p102;
	setp.ne.s32 	%p104, %r331, %r264;
	@%p104 bra 	$L__BB1_70;
	st.shared.u32 	[%r10], %r87;
	st.shared.u32 	[%r10+64], %r86;
$L__BB1_70:
	bar.sync 	0;
	ld.shared.u32 	%r88, [%r11];
	ld.shared.u32 	%r89, [%r11+32];
	setp.lt.s32 	%p105, %r88, %r89;
	setp.gt.s32 	%p106, %r88, %r89;
	selp.b32 	%r265, 1, 0, %p106;
	selp.b32 	%r266, -1, %r265, %p105;
	setp.ne.s32 	%p107, %r331, %r266;
	@%p107 bra 	$L__BB1_72;
	st.shared.u32 	[%r11], %r89;
	st.shared.u32 	[%r11+32], %r88;
$L__BB1_72:
	bar.sync 	0;
	ld.shared.u32 	%r90, [%r12];
	ld.shared.u32 	%r91, [%r12+16];
	setp.lt.s32 	%p108, %r90, %r91;
	setp.gt.s32 	%p109, %r90, %r91;
	selp.b32 	%r267, 1, 0, %p109;
	selp.b32 	%r268, -1, %r267, %p108;
	setp.ne.s32 	%p110, %r331, %r268;
	@%p110 bra 	$L__BB1_74;
	st.shared.u32 	[%r12], %r91;
	st.shared.u32 	[%r12+16], %r90;
$L__BB1_74:
	bar.sync 	0;
	ld.shared.u32 	%r92, [%r13];
	ld.shared.u32 	%r93, [%r13+8];
	setp.lt.s32 	%p111, %r92, %r93;
	setp.gt.s32 	%p112, %r92, %r93;
	selp.b32 	%r269, 1, 0, %p112;
	selp.b32 	%r270, -1, %r269, %p111;
	setp.ne.s32 	%p113, %r331, %r270;
	@%p113 bra 	$L__BB1_76;
	st.shared.u32 	[%r13], %r93;
	st.shared.u32 	[%r13+8], %r92;
$L__BB1_76:
	bar.sync 	0;
	ld.shared.u32 	%r94, [%r14];
	ld.shared.u32 	%r95, [%r14+4];
	setp.lt.s32 	%p114, %r94, %r95;
	setp.gt.s32 	%p115, %r94, %r95;
	selp.b32 	%r271, 1, 0, %p115;
	selp.b32 	%r272, -1, %r271, %p114;
	setp.ne.s32 	%p116, %r331, %r272;
	@%p116 bra 	$L__BB1_78;
	st.shared.u32 	[%r14], %r95;
	st.shared.u32 	[%r14+4], %r94;
$L__BB1_78:
	bar.sync 	0;
	ld.shared.u32 	%r96, [%r8];
	ld.shared.u32 	%r97, [%r8+256];
	setp.lt.s32 	%p117, %r96, %r97;
	setp.gt.s32 	%p118, %r96, %r97;
	selp.b32 	%r273, 1, 0, %p118;
	selp.b32 	%r274, -1, %r273, %p117;
	setp.ne.s32 	%p119, %r331, %r274;
	@%p119 bra 	$L__BB1_80;
	st.shared.u32 	[%r8], %r97;
	st.shared.u32 	[%r8+256], %r96;
$L__BB1_80:
	bar.sync 	0;
	ld.shared.u32 	%r98, [%r9];
	ld.shared.u32 	%r99, [%r9+128];
	setp.lt.s32 	%p120, %r98, %r99;
	setp.gt.s32 	%p121, %r98, %r99;
	selp.b32 	%r275, 1, 0, %p121;
	selp.b32 	%r276, -1, %r275, %p120;
	setp.ne.s32 	%p122, %r331, %r276;
	@%p122 bra 	$L__BB1_82;
	st.shared.u32 	[%r9], %r99;
	st.shared.u32 	[%r9+128], %r98;
$L__BB1_82:
	bar.sync 	0;
	ld.shared.u32 	%r100, [%r10];
	ld.shared.u32 	%r101, [%r10+64];
	setp.lt.s32 	%p123, %r100, %r101;
	setp.gt.s32 	%p124, %r100, %r101;
	selp.b32 	%r277, 1, 0, %p124;
	selp.b32 	%r278, -1, %r277, %p123;
	setp.ne.s32 	%p125, %r331, %r278;
	@%p125 bra 	$L__BB1_84;
	st.shared.u32 	[%r10], %r101;
	st.shared.u32 	[%r10+64], %r100;
$L__BB1_84:
	bar.sync 	0;
	ld.shared.u32 	%r102, [%r11];
	ld.shared.u32 	%r103, [%r11+32];
	setp.lt.s32 	%p126, %r102, %r103;
	setp.gt.s32 	%p127, %r102, %r103;
	selp.b32 	%r279, 1, 0, %p127;
	selp.b32 	%r280, -1, %r279, %p126;
	setp.ne.s32 	%p128, %r331, %r280;
	@%p128 bra 	$L__BB1_86;
	st.shared.u32 	[%r11], %r103;
	st.shared.u32 	[%r11+32], %r102;
$L__BB1_86:
	bar.sync 	0;
	ld.shared.u32 	%r104, [%r12];
	ld.shared.u32 	%r105, [%r12+16];
	setp.lt.s32 	%p129, %r104, %r105;
	setp.gt.s32 	%p130, %r104, %r105;
	selp.b32 	%r281, 1, 0, %p130;
	selp.b32 	%r282, -1, %r281, %p129;
	setp.ne.s32 	%p131, %r331, %r282;
	@%p131 bra 	$L__BB1_88;
	st.shared.u32 	[%r12], %r105;
	st.shared.u32 	[%r12+16], %r104;
$L__BB1_88:
	bar.sync 	0;
	ld.shared.u32 	%r106, [%r13];
	ld.shared.u32 	%r107, [%r13+8];
	setp.lt.s32 	%p132, %r106, %r107;
	setp.gt.s32 	%p133, %r106, %r107;
	selp.b32 	%r283, 1, 0, %p133;
	selp.b32 	%r284, -1, %r283, %p132;
	setp.ne.s32 	%p134, %r331, %r284;
	@%p134 bra 	$L__BB1_90;
	st.shared.u32 	[%r13], %r107;
	st.shared.u32 	[%r13+8], %r106;
$L__BB1_90:
	bar.sync 	0;
	ld.shared.u32 	%r108, [%r14];
	ld.shared.u32 	%r109, [%r14+4];
	setp.lt.s32 	%p135, %r108, %r109;
	setp.gt.s32 	%p136, %r108, %r109;
	selp.b32 	%r285, 1, 0, %p136;
	selp.b32 	%r286, -1, %r285, %p135;
	setp.ne.s32 	%p137, %r331, %r286;
	@%p137 bra 	$L__BB1_92;
	st.shared.u32 	[%r14], %r109;
	st.shared.u32 	[%r14+4], %r108;
$L__BB1_92:
	bar.sync 	0;
	ld.shared.u32 	%r110, [%r9];
	ld.shared.u32 	%r111, [%r9+128];
	setp.lt.s32 	%p138, %r110, %r111;
	setp.gt.s32 	%p139, %r110, %r111;
	selp.b32 	%r287, 1, 0, %p139;
	selp.b32 	%r288, -1, %r287, %p138;
	setp.ne.s32 	%p140, %r331, %r288;
	@%p140 bra 	$L__BB1_94;
	st.shared.u32 	[%r9], %r111;
	st.shared.u32 	[%r9+128], %r110;
$L__BB1_94:
	bar.sync 	0;
	ld.shared.u32 	%r112, [%r10];
	ld.shared.u32 	%r113, [%r10+64];
	setp.lt.s32 	%p141, %r112, %r113;
	setp.gt.s32 	%p142, %r112, %r113;
	selp.b32 	%r289, 1, 0, %p142;
	selp.b32 	%r290, -1, %r289, %p141;
	setp.ne.s32 	%p143, %r331, %r290;
	@%p143 bra 	$L__BB1_96;
	st.shared.u32 	[%r10], %r113;
	st.shared.u32 	[%r10+64], %r112;
$L__BB1_96:
	bar.sync 	0;
	ld.shared.u32 	%r114, [%r11];
	ld.shared.u32 	%r115, [%r11+32];
	setp.lt.s32 	%p144, %r114, %r115;
	setp.gt.s32 	%p145, %r114, %r115;
	selp.b32 	%r291, 1, 0, %p145;
	selp.b32 	%r292, -1, %r291, %p144;
	setp.ne.s32 	%p146, %r331, %r292;
	@%p146 bra 	$L__BB1_98;
	st.shared.u32 	[%r11], %r115;
	st.shared.u32 	[%r11+32], %r114;
$L__BB1_98:
	bar.sync 	0;
	ld.shared.u32 	%r116, [%r12];
	ld.shared.u32 	%r117, [%r12+16];
	setp.lt.s32 	%p147, %r116, %r117;
	setp.gt.s32 	%p148, %r116, %r117;
	selp.b32 	%r293, 1, 0, %p148;
	selp.b32 	%r294, -1, %r293, %p147;
	setp.ne.s32 	%p149, %r331, %r294;
	@%p149 bra 	$L__BB1_100;
	st.shared.u32 	[%r12], %r117;
	st.shared.u32 	[%r12+16], %r116;
$L__BB1_100:
	bar.sync 	0;
	ld.shared.u32 	%r118, [%r13];
	ld.shared.u32 	%r119, [%r13+8];
	setp.lt.s32 	%p150, %r118, %r119;
	setp.gt.s32 	%p151, %r118, %r119;
	selp.b32 	%r295, 1, 0, %p151;
	selp.b32 	%r296, -1, %r295, %p150;
	setp.ne.s32 	%p152, %r331, %r296;
	@%p152 bra 	$L__BB1_102;
	st.shared.u32 	[%r13], %r119;
	st.shared.u32 	[%r13+8], %r118;
$L__BB1_102:
	bar.sync 	0;
	ld.shared.u32 	%r120, [%r14];
	ld.shared.u32 	%r121, [%r14+4];
	setp.lt.s32 	%p153, %r120, %r121;
	setp.gt.s32 	%p154, %r120, %r121;
	selp.b32 	%r297, 1, 0, %p154;
	selp.b32 	%r298, -1, %r297, %p153;
	setp.ne.s32 	%p155, %r331, %r298;
	@%p155 bra 	$L__BB1_104;
	st.shared.u32 	[%r14], %r121;
	st.shared.u32 	[%r14+4], %r120;
$L__BB1_104:
	bar.sync 	0;
	ld.shared.u32 	%r122, [%r10];
	ld.shared.u32 	%r123, [%r10+64];
	setp.lt.s32 	%p156, %r122, %r123;
	setp.gt.s32 	%p157, %r122, %r123;
	selp.b32 	%r299, 1, 0, %p157;
	selp.b32 	%r300, -1, %r299, %p156;
	setp.ne.s32 	%p158, %r331, %r300;
	@%p158 bra 	$L__BB1_106;
	st.shared.u32 	[%r10], %r123;
	st.shared.u32 	[%r10+64], %r122;
$L__BB1_106:
	bar.sync 	0;
	ld.shared.u32 	%r124, [%r11];
	ld.shared.u32 	%r125, [%r11+32];
	setp.lt.s32 	%p159, %r124, %r125;
	setp.gt.s32 	%p160, %r124, %r125;
	selp.b32 	%r301, 1, 0, %p160;
	selp.b32 	%r302, -1, %r301, %p159;
	setp.ne.s32 	%p161, %r331, %r302;
	@%p161 bra 	$L__BB1_108;
	st.shared.u32 	[%r11], %r125;
	st.shared.u32 	[%r11+32], %r124;
$L__BB1_108:
	bar.sync 	0;
	ld.shared.u32 	%r126, [%r12];
	ld.shared.u32 	%r127, [%r12+16];
	setp.lt.s32 	%p162, %r126, %r127;
	setp.gt.s32 	%p163, %r126, %r127;
	selp.b32 	%r303, 1, 0, %p163;
	selp.b32 	%r304, -1, %r303, %p162;
	setp.ne.s32 	%p164, %r331, %r304;
	@%p164 bra 	$L__BB1_110;
	st.shared.u32 	[%r12], %r127;
	st.shared.u32 	[%r12+16], %r126;
$L__BB1_110:
	bar.sync 	0;
	ld.shared.u32 	%r128, [%r13];
	ld.shared.u32 	%r129, [%r13+8];
	setp.lt.s32 	%p165, %r128, %r129;
	setp.gt.s32 	%p166, %r128, %r129;
	selp.b32 	%r305, 1, 0, %p166;
	selp.b32 	%r306, -1, %r305, %p165;
	setp.ne.s32 	%p167, %r331, %r306;
	@%p167 bra 	$L__BB1_112;
	st.shared.u32 	[%r13], %r129;
	st.shared.u32 	[%r13+8], %r128;
$L__BB1_112:
	bar.sync 	0;
	ld.shared.u32 	%r130, [%r14];
	ld.shared.u32 	%r131, [%r14+4];
	setp.lt.s32 	%p168, %r130, %r131;
	setp.gt.s32 	%p169, %r130, %r131;
	selp.b32 	%r307, 1, 0, %p169;
	selp.b32 	%r308, -1, %r307, %p168;
	setp.ne.s32 	%p170, %r331, %r308;
	@%p170 bra 	$L__BB1_114;
	st.shared.u32 	[%r14], %r131;
	st.shared.u32 	[%r14+4], %r130;
$L__BB1_114:
	bar.sync 	0;
	ld.shared.u32 	%r132, [%r11];
	ld.shared.u32 	%r133, [%r11+32];
	setp.lt.s32 	%p171, %r132, %r133;
	setp.gt.s32 	%p172, %r132, %r133;
	selp.b32 	%r309, 1, 0, %p172;
	selp.b32 	%r310, -1, %r309, %p171;
	setp.ne.s32 	%p173, %r331, %r310;
	@%p173 bra 	$L__BB1_116;
	st.shared.u32 	[%r11], %r133;
	st.shared.u32 	[%r11+32], %r132;
$L__BB1_116:
	bar.sync 	0;
	ld.shared.u32 	%r134, [%r12];
	ld.shared.u32 	%r135, [%r12+16];
	setp.lt.s32 	%p174, %r134, %r135;
	setp.gt.s32 	%p175, %r134, %r135;
	selp.b32 	%r311, 1, 0, %p175;
	selp.b32 	%r312, -1, %r311, %p174;
	setp.ne.s32 	%p176, %r331, %r312;
	@%p176 bra 	$L__BB1_118;
	st.shared.u32 	[%r12], %r135;
	st.shared.u32 	[%r12+16], %r134;
$L__BB1_118:
	bar.sync 	0;
	ld.shared.u32 	%r136, [%r13];
	ld.shared.u32 	%r137, [%r13+8];
	setp.lt.s32 	%p177, %r136, %r137;
	setp.gt.s32 	%p178, %r136, %r137;
	selp.b32 	%r313, 1, 0, %p178;
	selp.b32 	%r314, -1, %r313, %p177;
	setp.ne.s32 	%p179, %r331, %r314;
	@%p179 bra 	$L__BB1_120;
	st.shared.u32 	[%r13], %r137;
	st.shared.u32 	[%r13+8], %r136;
$L__BB1_120:
	bar.sync 	0;
	ld.shared.u32 	%r138, [%r14];
	ld.shared.u32 	%r139, [%r14+4];
	setp.lt.s32 	%p180, %r138, %r139;
	setp.gt.s32 	%p181, %r138, %r139;
	selp.b32 	%r315, 1, 0, %p181;
	selp.b32 	%r316, -1, %r315, %p180;
	setp.ne.s32 	%p182, %r331, %r316;
	@%p182 bra 	$L__BB1_122;
	st.shared.u32 	[%r14], %r139;
	st.shared.u32 	[%r14+4], %r138;
$L__BB1_122:
	bar.sync 	0;
	ld.shared.u32 	%r140, [%r12];
	ld.shared.u32 	%r141, [%r12+16];
	setp.lt.s32 	%p183, %r140, %r141;
	setp.gt.s32 	%p184, %r140, %r141;
	selp.b32 	%r317, 1, 0, %p184;
	selp.b32 	%r318, -1, %r317, %p183;
	setp.ne.s32 	%p185, %r331, %r318;
	@%p185 bra 	$L__BB1_124;
	st.shared.u32 	[%r12], %r141;
	st.shared.u32 	[%r12+16], %r140;
$L__BB1_124:
	bar.sync 	0;
	ld.shared.u32 	%r142, [%r13];
	ld.shared.u32 	%r143, [%r13+8];
	setp.lt.s32 	%p186, %r142, %r143;
	setp.gt.s32 	%p187, %r142, %r143;
	selp.b32 	%r319, 1, 0, %p187;
	selp.b32 	%r320, -1, %r319, %p186;
	setp.ne.s32 	%p188, %r331, %r320;
	@%p188 bra 	$L__BB1_126;
	st.shared.u32 	[%r13], %r143;
	st.shared.u32 	[%r13+8], %r142;
$L__BB1_126:
	bar.sync 	0;
	ld.shared.u32 	%r144, [%r14];
	ld.shared.u32 	%r145, [%r14+4];
	setp.lt.s32 	%p189, %r144, %r145;
	setp.gt.s32 	%p190, %r144, %r145;
	selp.b32 	%r321, 1, 0, %p190;
	selp.b32 	%r322, -1, %r321, %p189;
	setp.ne.s32 	%p191, %r331, %r322;
	@%p191 bra 	$L__BB1_128;
	st.shared.u32 	[%r14], %r145;
	st.shared.u32 	[%r14+4], %r144;
$L__BB1_128:
	bar.sync 	0;
	ld.shared.u32 	%r146, [%r13];
	ld.shared.u32 	%r147, [%r13+8];
	setp.lt.s32 	%p192, %r146, %r147;
	setp.gt.s32 	%p193, %r146, %r147;
	selp.b32 	%r323, 1, 0, %p193;
	selp.b32 	%r324, -1, %r323, %p192;
	setp.ne.s32 	%p194, %r331, %r324;
	@%p194 bra 	$L__BB1_130;
	st.shared.u32 	[%r13], %r147;
	st.shared.u32 	[%r13+8], %r146;
$L__BB1_130:
	bar.sync 	0;
	ld.shared.u32 	%r148, [%r14];
	ld.shared.u32 	%r149, [%r14+4];
	setp.lt.s32 	%p195, %r148, %r149;
	setp.gt.s32 	%p196, %r148, %r149;
	selp.b32 	%r325, 1, 0, %p196;
	selp.b32 	%r326, -1, %r325, %p195;
	setp.ne.s32 	%p197, %r331, %r326;
	@%p197 bra 	$L__BB1_132;
	st.shared.u32 	[%r14], %r149;
	st.shared.u32 	[%r14+4], %r148;
$L__BB1_132:
	bar.sync 	0;
	ld.shared.u32 	%r150, [%r14];
	ld.shared.u32 	%r151, [%r14+4];
	setp.lt.s32 	%p198, %r150, %r151;
	setp.gt.s32 	%p199, %r150, %r151;
	selp.b32 	%r327, 1, 0, %p199;
	selp.b32 	%r328, -1, %r327, %p198;
	setp.ne.s32 	%p200, %r331, %r328;
	@%p200 bra 	$L__BB1_134;
	st.shared.u32 	[%r14], %r151;
	st.shared.u32 	[%r14+4], %r150;
$L__BB1_134:
	bar.sync 	0;
	ld.shared.u32 	%r329, [%r3];
	st.global.u32 	[%rd2], %r329;
	ld.shared.u32 	%r330, [%r3+4096];
	st.global.u32 	[%rd2+4096], %r330;
	add.s32 	%r332, %r18, %r4;
	setp.lt.u32 	%p201, %r332, %r153;
	mov.u32 	%r333, %r18;
	@%p201 bra 	$L__BB1_2;
$L__BB1_135:
	ret;

}


// ===== COMPILED SASS (sm_100) =====

	.target	sm_100

	.elftype	@"ET_EXEC"


//--------------------- .note.nv.tkinfo           --------------------------
	.section	.note.nv.tkinfo,"",@"SHT_NOTE"
	.sectionflags	@"SHF_NOTE_NV_TKINFO"
	.tkinfo
        /*0018*/ 	.word	0x00000002
        /*0030*/ 	.string	""
        /*0030*/ 	.string	"ptxas"
        /*0030*/ 	.string	"Cuda compilation tools, release 13.0, V13.0.88"
        /*0030*/ 	.string	"Build cuda_13.0.r13.0/compiler.36424714_0"
        /*0030*/ 	.string	"-arch sm_100 -m 64 "



//--------------------- .note.nv.cuinfo           --------------------------
	.section	.note.nv.cuinfo,"",@"SHT_NOTE"
	.sectionflags	@"SHF_NOTE_NV_CUINFO"
        /*0018*/ 	.short	0x0002
        /*001a*/ 	.short	0x0064
        /*001c*/ 	.short	0x0082
	.zero		2


//--------------------- .nv.info                  --------------------------
	.section	.nv.info,"",@"SHT_CUDA_INFO"
	.align	4


	//----- nvinfo : EIATTR_REGCOUNT
	.align		4
        /*0000*/ 	.byte	0x04, 0x2f
        /*0002*/ 	.short	(.L_1 - .L_0)
	.align		4
.L_0:
        /*0004*/ 	.word	index@(_Z11sort_globalPijjjj5Order)
        /*0008*/ 	.word	0x00000012


	//----- nvinfo : EIATTR_FRAME_SIZE
	.align		4
.L_1:
        /*000c*/ 	.byte	0x04, 0x11
        /*000e*/ 	.short	(.L_3 - .L_2)
	.align		4
.L_2:
        /*0010*/ 	.word	index@(_Z11sort_globalPijjjj5Order)
        /*0014*/ 	.word	0x00000000


	//----- nvinfo : EIATTR_REGCOUNT
	.align		4
.L_3:
        /*0018*/ 	.byte	0x04, 0x2f
        /*001a*/ 	.short	(.L_5 - .L_4)
	.align		4
.L_4:
        /*001c*/ 	.word	index@(_Z11sort_sharedPijj5Order)
        /*0020*/ 	.word	0x00000019


	//----- nvinfo : EIATTR_FRAME_SIZE
	.align		4
.L_5:
        /*0024*/ 	.byte	0x04, 0x11
        /*0026*/ 	.short	(.L_7 - .L_6)
	.align		4
.L_6:
        /*0028*/ 	.word	index@(_Z11sort_sharedPijj5Order)
        /*002c*/ 	.word	0x00000000


	//----- nvinfo : EIATTR_MIN_STACK_SIZE
	.align		4
.L_7:
        /*0030*/ 	.byte	0x04, 0x12
        /*0032*/ 	.short	(.L_9 - .L_8)
	.align		4
.L_8:
        /*0034*/ 	.word	index@(_Z11sort_sharedPijj5Order)
        /*0038*/ 	.word	0x00000000


	//----- nvinfo : EIATTR_MIN_STACK_SIZE
	.align		4
.L_9:
        /*003c*/ 	.byte	0x04, 0x12
        /*003e*/ 	.short	(.L_11 - .L_10)
	.align		4
.L_10:
        /*0040*/ 	.word	index@(_Z11sort_globalPijjjj5Order)
        /*0044*/ 	.word	0x00000000
.L_11:


//--------------------- .nv.compat                --------------------------
	.section	.nv.compat,"",@"SHT_CUDA_COMPAT_INFO"
	.align	4
        /*0000*/ 	.byte	0x02, 0x09, 0x00, 0x00, 0x02, 0x02, 0x01, 0x00, 0x02, 0x05, 0x05, 0x00, 0x03, 0x07, 0x01, 0x01
        /*0010*/ 	.byte	0x02, 0x03, 0x00, 0x00, 0x02, 0x06, 0x01, 0x00, 0x04, 0x0b, 0x08, 0x00, 0x09, 0x00, 0x00, 0x00
        /*0020*/ 	.byte	0x00, 0x00, 0x00, 0x00


//--------------------- .nv.info._Z11sort_sharedPijj5Order --------------------------
	.section	.nv.info._Z11sort_sharedPijj5Order,"",@"SHT_CUDA_INFO"
	.sectionflags	@""
	.align	4


	//----- nvinfo : EIATTR_CUDA_API_VERSION
	.align		4
        /*0000*/ 	.byte	0x04, 0x37
        /*0002*/ 	.short	(.L_13 - .L_12)
.L_12:
        /*0004*/ 	.word	0x00000082


	//----- nvinfo : EIATTR_KPARAM_INFO
	.align		4
.L_13:
        /*0008*/ 	.byte	0x04, 0x17
        /*000a*/ 	.short	(.L_15 - .L_14)
.L_14:
        /*000c*/ 	.word	0x00000000
        /*0010*/ 	.short	0x0003
        /*0012*/ 	.short	0x0010
        /*0014*/ 	.byte	0x00, 0xf0, 0x11, 0x00


	//----- nvinfo : EIATTR_KPARAM_INFO
	.align		4
.L_15:
        /*0018*/ 	.byte	0x04, 0x17
        /*001a*/ 	.short	(.L_17 - .L_16)
.L_16:
        /*001c*/ 	.word	0x00000000
        /*0020*/ 	.short	0x0002
        /*0022*/ 	.short	0x000c
        /*0024*/ 	.byte	0x00, 0xf0, 0x11, 0x00


	//----- nvinfo : EIATTR_KPARAM_INFO
	.align		4
.L_17:
        /*0028*/ 	.byte	0x04, 0x17
        /*002a*/ 	.short	(.L_19 - .L_18)
.L_18:
        /*002c*/ 	.word	0x00000000
        /*0030*/ 	.short	0x0001
        /*0032*/ 	.short	0x0008
        /*0034*/ 	.byte	0x00, 0xf0, 0x11, 0x00


	//----- nvinfo : EIATTR_KPARAM_INFO
	.align		4
.L_19:
        /*0038*/ 	.byte	0x04, 0x17
        /*003a*/ 	.short	(.L_21 - .L_20)
.L_20:
        /*003c*/ 	.word	0x00000000
        /*0040*/ 	.short	0x0000
        /*0042*/ 	.short	0x0000
        /*0044*/ 	.byte	0x00, 0xf5, 0x21, 0x00


	//----- nvinfo : EIATTR_SPARSE_MMA_MASK
	.align		4
.L_21:
        /*0048*/ 	.byte	0x03, 0x50
        /*004a*/ 	.short	0x0000


	//----- nvinfo : EIATTR_MAXREG_COUNT
	.align		4
        /*004c*/ 	.byte	0x03, 0x1b
        /*004e*/ 	.short	0x00ff


	//----- nvinfo : EIATTR_NUM_BARRIERS
	.align		4
        /*0050*/ 	.byte	0x02, 0x4c
        /*0052*/ 	.byte	0x01
	.zero		1


	//----- nvinfo : EIATTR_MERCURY_ISA_VERSION
	.align		4
        /*0054*/ 	.byte	0x03, 0x5f
        /*0056*/ 	.short	0x0101


	//----- nvinfo : EIATTR_VRC_CTA_INIT_COUNT
	.align		4
        /*0058*/ 	.byte	0x02, 0x4a
	.zero		1
	.zero		1


	//----- nvinfo : EIATTR_EXIT_INSTR_OFFSETS
	.align		4
        /*005c*/ 	.byte	0x04, 0x1c
        /*005e*/ 	.short	(.L_23 - .L_22)


	//   ....[0]....
.L_22:
        /*0060*/ 	.word	0x00000050


	//   ....[1]....
        /*0064*/ 	.word	0x00002d80


	//----- nvinfo : EIATTR_CBANK_PARAM_SIZE
	.align		4
.L_23:
        /*0068*/ 	.byte	0x03, 0x19
        /*006a*/ 	.short	0x0014


	//----- nvinfo : EIATTR_PARAM_CBANK
	.align		4
        /*006c*/ 	.byte	0x04, 0x0a
        /*006e*/ 	.short	(.L_25 - .L_24)
	.align		4
.L_24:
        /*0070*/ 	.word	index@(.nv.constant0._Z11sort_sharedPijj5Order)
        /*0074*/ 	.short	0x0380
        /*0076*/ 	.short	0x0014


	//----- nvinfo : EIATTR_SW_WAR
	.align		4
.L_25:
        /*0078*/ 	.byte	0x04, 0x36
        /*007a*/ 	.short	(.L_27 - .L_26)
.L_26:
        /*007c*/ 	.word	0x00000008
.L_27:


//--------------------- .nv.info._Z11sort_globalPijjjj5Order --------------------------
	.section	.nv.info._Z11sort_globalPijjjj5Order,"",@"SHT_CUDA_INFO"
	.sectionflags	@""
	.align	4


	//----- nvinfo : EIATTR_CUDA_API_VERSION
	.align		4
        /*0000*/ 	.byte	0x04, 0x37
        /*0002*/ 	.short	(.L_29 - .L_28)
.L_28:
        /*0004*/ 	.word	0x00000082


	//----- nvinfo : EIATTR_KPARAM_INFO
	.align		4
.L_29:
        /*0008*/ 	.byte	0x04, 0x17
        /*000a*/ 	.short	(.L_31 - .L_30)
.L_30:
        /*000c*/ 	.word	0x00000000
        /*0010*/ 	.short	0x0005
        /*0012*/ 	.short	0x0018
        /*0014*/ 	.byte	0x00, 0xf0, 0x11, 0x00


	//----- nvinfo : EIATTR_KPARAM_INFO
	.align		4
.L_31:
        /*0018*/ 	.byte	0x04, 0x17
        /*001a*/ 	.short	(.L_33 - .L_32)
.L_32:
        /*001c*/ 	.word	0x00000000
        /*0020*/ 	.short	0x0004
        /*0022*/ 	.short	0x0014
        /*0024*/ 	.byte	0x00, 0xf0, 0x11, 0x00


	//----- nvinfo : EIATTR_KPARAM_INFO
	.align		4
.L_33:
        /*0028*/ 	.byte	0x04, 0x17
        /*002a*/ 	.short	(.L_35 - .L_34)
.L_34:
        /*002c*/ 	.word	0x00000000
        /*0030*/ 	.short	0x0003
        /*0032*/ 	.short	0x0010
        /*0034*/ 	.byte	0x00, 0xf0, 0x11, 0x00


	//----- nvinfo : EIATTR_KPARAM_INFO
	.align		4
.L_35:
        /*0038*/ 	.byte	0x04, 0x17
        /*003a*/ 	.short	(.L_37 - .L_36)
.L_36:
        /*003c*/ 	.word	0x00000000
        /*0040*/ 	.short	0x0002
        /*0042*/ 	.short	0x000c
        /*0044*/ 	.byte	0x00, 0xf0, 0x11, 0x00


	//----- nvinfo : EIATTR_KPARAM_INFO
	.align		4
.L_37:
        /*0048*/ 	.byte	0x04, 0x17
        /*004a*/ 	.short	(.L_39 - .L_38)
.L_38:
        /*004c*/ 	.word	0x00000000
        /*0050*/ 	.short	0x0001
        /*0052*/ 	.short	0x0008
        /*0054*/ 	.byte	0x00, 0xf0, 0x11, 0x00


	//----- nvinfo : EIATTR_KPARAM_INFO
	.align		4
.L_39:
        /*0058*/ 	.byte	0x04, 0x17
        /*005a*/ 	.short	(.L_41 - .L_40)
.L_40:
        /*005c*/ 	.word	0x00000000
        /*0060*/ 	.short	0x0000
        /*0062*/ 	.short	0x0000
        /*0064*/ 	.byte	0x00, 0xf5, 0x21, 0x00


	//----- nvinfo : EIATTR_SPARSE_MMA_MASK
	.align		4
.L_41:
        /*0068*/ 	.byte	0x03, 0x50
        /*006a*/ 	.short	0x0000


	//----- nvinfo : EIATTR_MAXREG_COUNT
	.align		4
        /*006c*/ 	.byte	0x03, 0x1b
        /*006e*/ 	.short	0x00ff


	//----- nvinfo : EIATTR_MERCURY_ISA_VERSION
	.align		4
        /*0070*/ 	.byte	0x03, 0x5f
        /*0072*/ 	.short	0x0101


	//----- nvinfo : EIATTR_VRC_CTA_INIT_COUNT
	.align		4
        /*0074*/ 	.byte	0x02, 0x4a
	.zero		1
	.zero		1


	//----- nvinfo : EIATTR_EXIT_INSTR_OFFSETS
	.align		4
        /*0078*/ 	.byte	0x04, 0x1c
        /*007a*/ 	.short	(.L_43 - .L_42)


	//   ....[0]....
.L_42:
        /*007c*/ 	.word	0x000000d0


	//   ....[1]....
        /*0080*/ 	.word	0x00000360


	//----- nvinfo : EIATTR_CRS_STACK_SIZE
	.align		4
.L_43:
        /*0084*/ 	.byte	0x04, 0x1e
        /*0086*/ 	.short	(.L_45 - .L_44)
.L_44:
        /*0088*/ 	.word	0x00000000


	//----- nvinfo : EIATTR_CBANK_PARAM_SIZE
	.align		4
.L_45:
        /*008c*/ 	.byte	0x03, 0x19
        /*008e*/ 	.short	0x001c


	//----- nvinfo : EIATTR_PARAM_CBANK
	.align		4
        /*0090*/ 	.byte	0x04, 0x0a
        /*0092*/ 	.short	(.L_47 - .L_46)
	.align		4
.L_46:
        /*0094*/ 	.word	index@(.nv.constant0._Z11sort_globalPijjjj5Order)
        /*0098*/ 	.short	0x0380
        /*009a*/ 	.short	0x001c


	//----- nvinfo : EIATTR_SW_WAR
	.align		4
.L_47:
        /*009c*/ 	.byte	0x04, 0x36
        /*009e*/ 	.short	(.L_49 - .L_48)
.L_48:
        /*00a0*/ 	.word	0x00000008
.L_49:


//--------------------- .nv.callgraph             --------------------------
	.section	.nv.callgraph,"",@"SHT_CUDA_CALLGRAPH"
	.align	4
	.sectionentsize	8
	.align		4
        /*0000*/ 	.word	0x00000000
	.align		4
        /*0004*/ 	.word	0xffffffff
	.align		4
        /*0008*/ 	.word	0x00000000
	.align		4
        /*000c*/ 	.word	0xfffffffe
	.align		4
        /*0010*/ 	.word	0x00000000
	.align		4
        /*0014*/ 	.word	0xfffffffd
	.align		4
        /*0018*/ 	.word	0x00000000
	.align		4
        /*001c*/ 	.word	0xfffffffc


//--------------------- .text._Z11sort_sharedPijj5Order --------------------------
	.section	.text._Z11sort_sharedPijj5Order,"ax",@progbits
	.align	128
.text._Z11sort_sharedPijj5Order:
        .type           _Z11sort_sharedPijj5Order,@function
        .size           _Z11sort_sharedPijj5Order,(.L_x_4 - _Z11sort_sharedPijj5Order)
        .other          _Z11sort_sharedPijj5Order,@"STO_CUDA_ENTRY STV_DEFAULT"
_Z11sort_sharedPijj5Order:
[----:B------:R-:W-:Y:S08]  /*0000*/  LDC R1, c[0x0][0x37c] ;  /* 0x0000df00ff017b82 */ /* 0x000ff00000000800 */
[----:B------:R-:W0:Y:S08]  /*0010*/  S2UR UR4, SR_CTAID.X ;  /* 0x00000000000479c3 */ /* 0x000e300000002500 */
[----:B------:R-:W1:Y:S01]  /*0020*/  LDC R0, c[0x0][0x388] ;  /* 0x0000e200ff007b82 */ /* 0x000e620000000800 */
[----:B0-----:R-:W-:-:S06]  /*0030*/  USHF.L.U32 UR4, UR4, 0xb, URZ ;  /* 0x0000000b04047899 */ /* 0x001fcc00080006ff */
[----:B-1----:R-:W-:-:S13]  /*0040*/  ISETP.LE.U32.AND P0, PT, R0, UR4, PT ;  /* 0x0000000400007c0c */ /* 0x002fda000bf03070 */
[----:B------:R-:W-:Y:S05]  /*0050*/  @P0 EXIT ;  /* 0x000000000000094d */ /* 0x000fea0003800000 */
[----:B------:R-:W0:Y:S01]  /*0060*/  S2R R0, SR_TID.X ;  /* 0x0000000000007919 */ /* 0x000e220000002100 */
[----:B------:R-:W1:Y:S01]  /*0070*/  S2UR UR7, SR_CgaCtaId ;  /* 0x00000000000779c3 */ /* 0x000e620000008800 */
[----:B------:R-:W2:Y:S01]  /*0080*/  LDCU UR8, c[0x0][0x38c] ;  /* 0x00007180ff0877ac */ /* 0x000ea20008000800 */
[----:B------:R-:W-:Y:S01]  /*0090*/  UMOV UR6, 0x400 ;  /* 0x0000040000067882 */ /* 0x000fe20000000000 */
[----:B------:R-:W-:Y:S01]  /*00a0*/  UMOV UR9, 0x1 ;  /* 0x0000000100097882 */ /* 0x000fe20000000000 */
[----:B------:R-:W3:Y:S04]  /*00b0*/  LDCU UR5, c[0x0][0x390] ;  /* 0x00007200ff0577ac */ /* 0x000ee80008000800 */
[----:B------:R-:W4:Y:S01]  /*00c0*/  LDC.64 R2, c[0x0][0x380] ;  /* 0x0000e000ff027b82 */ /* 0x000f220000000a00 */
[----:B------:R-:W0:Y:S01]  /*00d0*/  LDCU UR10, c[0x0][0x370] ;  /* 0x00006e00ff0a77ac */ /* 0x000e220008000800 */
[----:B------:R-:W0:Y:S01]  /*00e0*/  LDCU.64 UR12, c[0x0][0x358] ;  /* 0x00006b00ff0c77ac */ /* 0x000e220008000a00 */
[----:B------:R-:W0:Y:S01]  /*00f0*/  LDCU UR11, c[0x0][0x38c] ;  /* 0x00007180ff0b77ac */ /* 0x000e220008000800 */
[----:B------:R-:W0:Y:S01]  /*0100*/  LDCU UR14, c[0x0][0x388] ;  /* 0x00007100ff0e77ac */ /* 0x000e220008000800 */
[----:B-1----:R-:W-:-:S02]  /*0110*/  ULEA UR6, UR7, UR6, 0x18 ;  /* 0x0000000607067291 */ /* 0x002fc4000f8ec0ff */
[----:B--2---:R-:W-:Y:S01]  /*0120*/  USHF.L.U32 UR7, UR9, UR8, URZ ;  /* 0x0000000809077299 */ /* 0x004fe200080006ff */
[C---:B0-----:R-:W-:Y:S02]  /*0130*/  LOP3.LUT R11, R0.reuse, 0x3f, RZ, 0xc0, !PT ;  /* 0x0000003f000b7812 */ /* 0x041fe400078ec0ff */
[C---:B------:R-:W-:Y:S01]  /*0140*/  LOP3.LUT R7, R0.reuse, 0xff, RZ, 0xc0, !PT ;  /* 0x000000ff00077812 */ /* 0x040fe200078ec0ff */
[----:B------:R-:W-:Y:S01]  /*0150*/  ULOP3.LUT UR7, UR4, UR7, URZ, 0x30, !UPT ;  /* 0x0000000704077292 */ /* 0x000fe2000f8e30ff */
[C---:B------:R-:W-:Y:S01]  /*0160*/  LOP3.LUT R13, R0.reuse, 0x1f, RZ, 0xc0, !PT ;  /* 0x0000001f000d7812 */ /* 0x040fe200078ec0ff */
[C---:B------:R-:W-:Y:S01]  /*0170*/  IMAD R10, R0.reuse, 0x2, -R11 ;  /* 0x00000002000a7824 */ /* 0x040fe200078e0a0b */
        /* <DEDUP_REMOVED lines=12> */
[C---:B------:R-:W-:Y:S01]  /*0240*/  LEA R7, R0.reuse, UR6, 0x2 ;  /* 0x0000000600077c11 */ /* 0x040fe2000f8e10ff */
[C---:B------:R-:W-:Y:S01]  /*0250*/  IMAD R14, R0.reuse, 0x2, -R19 ;  /* 0x00000002000e7824 */ /* 0x040fe200078e0a13 */
[----:B------:R-:W-:Y:S01]  /*0260*/  LEA R6, R5, UR6, 0x2 ;  /* 0x0000000605067c11 */ /* 0x000fe2000f8e10ff */
[----:B------:R-:W-:Y:S01]  /*0270*/  IMAD R15, R0, 0x2, -R21 ;  /* 0x00000002000f7824 */ /* 0x000fe200078e0a15 */
[----:B------:R-:W-:Y:S01]  /*0280*/  LEA R8, R8, UR6, 0x2 ;  /* 0x0000000608087c11 */ /* 0x000fe2000f8e10ff */
[----:B------:R-:W-:Y:S01]  /*0290*/  IMAD R16, R0, 0x4, R7 ;  /* 0x0000000400107824 */ /* 0x000fe200078e0207 */
[----:B------:R-:W-:-:S02]  /*02a0*/  LEA R9, R9, UR6, 0x2 ;  /* 0x0000000609097c11 */ /* 0x000fc4000f8e10ff */
[----:B------:R-:W-:Y:S02]  /*02b0*/  LEA R10, R10, UR6, 0x2 ;  /* 0x000000060a0a7c11 */ /* 0x000fe4000f8e10ff */
[----:B------:R-:W-:Y:S02]  /*02c0*/  LEA R11, R11, UR6, 0x2 ;  /* 0x000000060b0b7c11 */ /* 0x000fe4000f8e10ff */
[----:B------:R-:W-:Y:S02]  /*02d0*/  LEA R12, R12, UR6, 0x2 ;  /* 0x000000060c0c7c11 */ /* 0x000fe4000f8e10ff */
[----:B------:R-:W-:Y:S02]  /*02e0*/  LEA R13, R13, UR6, 0x2 ;  /* 0x000000060d0d7c11 */ /* 0x000fe4000f8e10ff */
[----:B------:R-:W-:Y:S02]  /*02f0*/  LEA R14, R14, UR6, 0x2 ;  /* 0x000000060e0e7c11 */ /* 0x000fe4000f8e10ff */
[----:B---34-:R-:W-:-:S07]  /*0300*/  LEA R15, R15, UR6, 0x2 ;  /* 0x000000060f0f7c11 */ /* 0x018fce000f8e10ff */
.L_x_0:
[----:B0-----:R-:W-:-:S04]  /*0310*/  VIADD R5, R0, UR4 ;  /* 0x0000000400057c36 */ /* 0x001fc80008000000 */
[----:B------:R-:W-:-:S05]  /*0320*/  IMAD.WIDE.U32 R4, R5, 0x4, R2 ;  /* 0x0000000405047825 */ /* 0x000fca00078e0002 */
[----:B------:R-:W2:Y:S04]  /*0330*/  LDG.E R18, desc[UR12][R4.64] ;  /* 0x0000000c04127981 */ /* 0x000ea8000c1e1900 */
[----:B------:R-:W3:Y:S01]  /*0340*/  LDG.E R20, desc[UR12][R4.64+0x1000] ;  /* 0x0010000c04147981 */ /* 0x000ee2000c1e1900 */
[----:B------:R-:W-:Y:S02]  /*0350*/  USHF.R.U32.HI UR7, URZ, UR11, UR7 ;  /* 0x0000000bff077299 */ /* 0x000fe40008011607 */
[----:B------:R-:W-:-:S04]  /*0360*/  USHF.R.U32.HI UR6, URZ, UR11, UR4 ;  /* 0x0000000bff067299 */ /* 0x000fc80008011604 */
[----:B------:R-:W-:-:S03]  /*0370*/  UISETP.NE.AND UP0, UPT, UR7, UR6, UPT ;  /* 0x000000060700728c */ /* 0x000fc6000bf05270 */
[----:B------:R-:W-:Y:S01]  /*0380*/  UMOV UR7, UR4 ;  /* 0x0000000400077c82 */ /* 0x000fe20008000000 */
[----:B------:R-:W-:-:S07]  /*0390*/  ULEA UR4, UR10, UR4, 0xb ;  /* 0x000000040a047291 */ /* 0x000fce000f8e58ff */
[----:B------:R-:W-:Y:S02]  /*03a0*/  @UP0 UIADD3 UR5, UPT, UPT, -UR5, URZ, URZ ;  /* 0x000000ff05050290 */ /* 0x000fe4000fffe1ff */
[----:B------:R-:W-:Y:S01]  /*03b0*/  UISETP.GE.U32.AND UP0, UPT, UR4, UR14, UPT ;  /* 0x0000000e0400728c */ /* 0x000fe2000bf06070 */
[----:B--2---:R-:W-:Y:S04]  /*03c0*/  STS [R7], R18 ;  /* 0x0000001207007388 */ /* 0x004fe80000000800 */
[----:B---3--:R-:W-:Y:S01]  /*03d0*/  STS [R7+0x1000], R20 ;  /* 0x0010001407007388 */ /* 0x008fe20000000800 */
[----:B------:R-:W-:Y:S06]  /*03e0*/  BAR.SYNC.DEFER_BLOCKING 0x0 ;  /* 0x0000000000007b1d */ /* 0x000fec0000010000 */
[----:B------:R-:W-:Y:S04]  /*03f0*/  LDS R22, [R7] ;  /* 0x0000000007167984 */ /* 0x000fe80000000800 */
[----:B------:R-:W0:Y:S02]  /*0400*/  LDS R17, [R7+0x1000] ;  /* 0x0010000007117984 */ /* 0x000e240000000800 */
[----:B0-----:R-:W-:-:S02]  /*0410*/  ISETP.GT.AND P0, PT, R22, R17, PT ;  /* 0x000000111600720c */ /* 0x001fc40003f04270 */
[----:B------:R-:W-:Y:S02]  /*0420*/  ISETP.GE.AND P1, PT, R22, R17, PT ;  /* 0x000000111600720c */ /* 0x000fe40003f26270 */
[----:B------:R-:W-:-:S04]  /*0430*/  SEL R18, RZ, 0x1, !P0 ;  /* 0x00000001ff127807 */ /* 0x000fc80004000000 */
[----:B------:R-:W-:-:S04]  /*0440*/  SEL R18, R18, 0xffffffff, P1 ;  /* 0xffffffff12127807 */ /* 0x000fc80000800000 */
[----:B------:R-:W-:-:S13]  /*0450*/  ISETP.NE.AND P0, PT, R18, UR5, PT ;  /* 0x0000000512007c0c */ /* 0x000fda000bf05270 */
[----:B------:R-:W-:Y:S04]  /*0460*/  @!P0 STS [R7], R17 ;  /* 0x0000001107008388 */ /* 0x000fe80000000800 */
[----:B------:R-:W-:Y:S01]  /*0470*/  @!P0 STS [R7+0x1000], R22 ;  /* 0x0010001607008388 */ /* 0x000fe20000000800 */
        /* <DEDUP_REMOVED lines=651> */
[----:B------:R-:W0:Y:S04]  /*2d30*/  LDS R17, [R7] ;  /* 0x0000000007117984 */ /* 0x000e280000000800 */
[----:B------:R-:W1:Y:S04]  /*2d40*/  LDS R21, [R7+0x1000] ;  /* 0x0010000007157984 */ /* 0x000e680000000800 */
[----:B0-----:R0:W-:Y:S04]  /*2d50*/  STG.E desc[UR12][R4.64], R17 ;  /* 0x0000001104007986 */ /* 0x0011e8000c10190c */
[----:B-1----:R0:W-:Y:S01]  /*2d60*/  STG.E desc[UR12][R4.64+0x1000], R21 ;  /* 0x0010001504007986 */ /* 0x0021e2000c10190c */
[----:B------:R-:W-:Y:S05]  /*2d70*/  BRA.U !UP0, `(.L_x_0) ;  /* 0xffffffd508647547 */ /* 0x000fea000b83ffff */
[----:B------:R-:W-:Y:S05]  /*2d80*/  EXIT ;  /* 0x000000000000794d */ /* 0x000fea0003800000 */
.L_x_1:
[----:B------:R-:W-:-:S00]  /*2d90*/  BRA `(.L_x_1) ;  /* 0xfffffffc00fc7947 */ /* 0x000fc0000383ffff */
[----:B------:R-:W-:-:S00]  /*2da0*/  NOP ;  /* 0x0000000000007918 */ /* 0x000fc00000000000 */
        /* <DEDUP_REMOVED lines=13> */
.L_x_4:


//--------------------- .text._Z11sort_globalPijjjj5Order --------------------------
	.section	.text._Z11sort_globalPijjjj5Order,"ax",@progbits
	.align	128
.text._Z11sort_globalPijjjj5Order:
        .type           _Z11sort_globalPijjjj5Order,@function
        .size           _Z11sort_globalPijjjj5Order,(.L_x_5 - _Z11sort_globalPijjjj5Order)
        .other          _Z11sort_globalPijjjj5Order,@"STO_CUDA_ENTRY STV_DEFAULT"
_Z11sort_globalPijjjj5Order:
[----:B------:R-:W-:Y:S01]  /*0000*/  LDC R1, c[0x0][0x37c] ;  /* 0x0000df00ff017b82 */ /* 0x000fe20000000800 */
[----:B------:R-:W0:Y:S01]  /*0010*/  S2R R0, SR_TID.X ;  /* 0x0000000000007919 */ /* 0x000e220000002100 */
[----:B------:R-:W1:Y:S01]  /*0020*/  LDCU UR6, c[0x0][0x390] ;  /* 0x00007200ff0677ac */ /* 0x000e620008000800 */
[----:B------:R-:W0:Y:S01]  /*0030*/  S2R R3, SR_CTAID.X ;  /* 0x0000000000037919 */ /* 0x000e220000002500 */
[----:B------:R-:W0:Y:S01]  /*0040*/  LDCU UR4, c[0x0][0x360] ;  /* 0x00006c00ff0477ac */ /* 0x000e220008000800 */
[----:B------:R-:W2:Y:S01]  /*0050*/  LDCU UR8, c[0x0][0x388] ;  /* 0x00007100ff0877ac */ /* 0x000ea20008000800 */
[----:B------:R-:W3:Y:S01]  /*0060*/  LDCU UR5, c[0x0][0x370] ;  /* 0x00006e00ff0577ac */ /* 0x000ee20008000800 */
[----:B-1----:R-:W-:Y:S01]  /*0070*/  UIADD3 UR7, UPT, UPT, UR6, -0x1, URZ ;  /* 0xffffffff06077890 */ /* 0x002fe2000fffe0ff */
[----:B0-----:R-:W-:Y:S01]  /*0080*/  IMAD R0, R3, UR4, R0 ;  /* 0x0000000403007c24 */ /* 0x001fe2000f8e0200 */
[----:B---3--:R-:W-:-:S04]  /*0090*/  UIMAD UR4, UR4, UR5, URZ ;  /* 0x00000005040472a4 */ /* 0x008fc8000f8e02ff */
[----:B------:R-:W-:-:S05]  /*00a0*/  LOP3.LUT R3, R0, UR7, RZ, 0xc0, !PT ;  /* 0x0000000700037c12 */ /* 0x000fca000f8ec0ff */
[----:B------:R-:W-:-:S05]  /*00b0*/  IMAD R3, R0, 0x2, -R3 ;  /* 0x0000000200037824 */ /* 0x000fca00078e0a03 */
[----:B--2---:R-:W-:-:S13]  /*00c0*/  ISETP.GE.U32.AND P0, PT, R3, UR8, PT ;  /* 0x0000000803007c0c */ /* 0x004fda000bf06070 */
[----:B------:R-:W-:Y:S05]  /*00d0*/  @P0 EXIT ;  /* 0x000000000000094d */ /* 0x000fea0003800000 */
[----:B------:R-:W0:Y:S01]  /*00e0*/  LDCU UR5, c[0x0][0x38c] ;  /* 0x00007180ff0577ac */ /* 0x000e220008000800 */
[----:B------:R-:W1:Y:S01]  /*00f0*/  LDC R8, c[0x0][0x398] ;  /* 0x0000e600ff087b82 */ /* 0x000e620000000800 */
[----:B------:R-:W-:Y:S01]  /*0100*/  IMAD.MOV.U32 R9, RZ, RZ, R3 ;  /* 0x000000ffff097224 */ /* 0x000fe200078e0003 */
[----:B------:R-:W-:Y:S01]  /*0110*/  UISETP.LT.U32.AND UP0, UPT, UR4, UR6, UPT ;  /* 0x000000060400728c */ /* 0x000fe2000bf01070 */
[----:B------:R-:W2:Y:S05]  /*0120*/  LDCU.64 UR8, c[0x0][0x358] ;  /* 0x00006b00ff0877ac */ /* 0x000eaa0008000a00 */
[----:B------:R-:W3:Y:S01]  /*0130*/  LDC R15, c[0x0][0x390] ;  /* 0x0000e400ff0f7b82 */ /* 0x000ee20000000800 */
[----:B------:R-:W4:Y:S01]  /*0140*/  LDCU UR10, c[0x0][0x388] ;  /* 0x00007100ff0a77ac */ /* 0x000f220008000800 */
[----:B------:R-:W1:Y:S06]  /*0150*/  LDCU UR7, c[0x0][0x394] ;  /* 0x00007280ff0777ac */ /* 0x000e6c0008000800 */
[----:B------:R-:W2:Y:S01]  /*0160*/  LDC.64 R2, c[0x0][0x380] ;  /* 0x0000e000ff027b82 */ /* 0x000ea20000000a00 */
[----:B0-----:R-:W-:Y:S01]  /*0170*/  SHF.R.U32.HI R0, RZ, UR5, R9 ;  /* 0x00000005ff007c19 */ /* 0x001fe20008011609 */
[----:B------:R-:W-:-:S03]  /*0180*/  USEL UR5, UR4, UR6, !UP0 ;  /* 0x0000000604057287 */ /* 0x000fc6000c000000 */
[----:B------:R-:W-:-:S04]  /*0190*/  LOP3.LUT R0, R0, 0x1, RZ, 0xc0, !PT ;  /* 0x0000000100007812 */ /* 0x000fc800078ec0ff */
[----:B------:R-:W-:Y:S01]  /*01a0*/  ISETP.NE.U32.AND P0, PT, R0, 0x1, PT ;  /* 0x000000010000780c */ /* 0x000fe20003f05070 */
[----:B-1----:R-:W-:-:S12]  /*01b0*/  IMAD.MOV R0, RZ, RZ, -R8 ;  /* 0x000000ffff007224 */ /* 0x002fd800078e0a08 */
[----:B----4-:R-:W-:-:S07]  /*01c0*/  @!P0 IMAD.MOV.U32 R8, RZ, RZ, R0 ;  /* 0x000000ffff088224 */ /* 0x010fce00078e0000 */
.L_x_2:
[----:B--2---:R-:W-:-:S05]  /*01d0*/  IMAD.WIDE.U32 R4, R9, 0x4, R2 ;  /* 0x0000000409047825 */ /* 0x004fca00078e0002 */
[----:B------:R-:W2:Y:S01]  /*01e0*/  LDG.E R13, desc[UR8][R4.64] ;  /* 0x00000008040d7981 */ /* 0x000ea2000c1e1900 */
[----:B---3--:R-:W-:-:S05]  /*01f0*/  IMAD.WIDE.U32 R6, R15, 0x4, R4 ;  /* 0x000000040f067825 */ /* 0x008fca00078e0004 */
[----:B------:R-:W2:Y:S01]  /*0200*/  LDG.E R12, desc[UR8][R6.64] ;  /* 0x00000008060c7981 */ /* 0x000ea2000c1e1900 */
[----:B------:R-:W-:Y:S01]  /*0210*/  VIADD R10, R9, UR4 ;  /* 0x00000004090a7c36 */ /* 0x000fe20008000000 */
[----:B------:R-:W-:-:S04]  /*0220*/  SHF.R.U32.HI R0, RZ, UR7, R9 ;  /* 0x00000007ff007c19 */ /* 0x000fc80008011609 */
[----:B------:R-:W-:-:S04]  /*0230*/  SHF.R.U32.HI R11, RZ, UR7, R10 ;  /* 0x00000007ff0b7c19 */ /* 0x000fc8000801160a */
[----:B------:R-:W-:-:S13]  /*0240*/  ISETP.NE.AND P0, PT, R0, R11, PT ;  /* 0x0000000b0000720c */ /* 0x000fda0003f05270 */
[----:B------:R-:W0:Y:S01]  /*0250*/  @P0 LDC R14, c[0x0][0x38c] ;  /* 0x0000e300ff0e0b82 */ /* 0x000e220000000800 */
[----:B------:R-:W-:Y:S01]  /*0260*/  @P0 VIADD R10, R10, UR5 ;  /* 0x000000050a0a0c36 */ /* 0x000fe20008000000 */
[CC--:B--2---:R-:W-:Y:S02]  /*0270*/  ISETP.GT.AND P1, PT, R13.reuse, R12.reuse, PT ;  /* 0x0000000c0d00720c */ /* 0x0c4fe40003f24270 */
[----:B------:R-:W-:Y:S02]  /*0280*/  ISETP.GE.AND P2, PT, R13, R12, PT ;  /* 0x0000000c0d00720c */ /* 0x000fe40003f46270 */
[----:B------:R-:W-:-:S04]  /*0290*/  SEL R0, RZ, 0x1, !P1 ;  /* 0x00000001ff007807 */ /* 0x000fc80004800000 */
[----:B------:R-:W-:-:S04]  /*02a0*/  SEL R11, R0, 0xffffffff, P2 ;  /* 0xffffffff000b7807 */ /* 0x000fc80001000000 */
[----:B------:R-:W-:Y:S02]  /*02b0*/  ISETP.NE.AND P2, PT, R8, R11, PT ;  /* 0x0000000b0800720c */ /* 0x000fe40003f45270 */
[-C--:B0-----:R-:W-:Y:S02]  /*02c0*/  @P0 SHF.R.U32.HI R0, RZ, R14.reuse, R9 ;  /* 0x0000000eff000219 */ /* 0x081fe40000011609 */
[----:B------:R-:W-:-:S04]  /*02d0*/  @P0 SHF.R.U32.HI R9, RZ, R14, R10 ;  /* 0x0000000eff090219 */ /* 0x000fc8000001160a */
[----:B------:R-:W-:-:S05]  /*02e0*/  ISETP.NE.AND P1, PT, R0, R9, P0 ;  /* 0x000000090000720c */ /* 0x000fca0000725270 */
[----:B------:R0:W-:Y:S04]  /*02f0*/  @!P2 STG.E desc[UR8][R4.64], R12 ;  /* 0x0000000c0400a986 */ /* 0x0001e8000c101908 */
[----:B------:R0:W-:Y:S01]  /*0300*/  @!P2 STG.E desc[UR8][R6.64], R13 ;  /* 0x0000000d0600a986 */ /* 0x0001e2000c101908 */
[----:B------:R-:W-:Y:S01]  /*0310*/  ISETP.GE.U32.AND P2, PT, R10, UR10, PT ;  /* 0x0000000a0a007c0c */ /* 0x000fe2000bf46070 */
[----:B------:R-:W-:Y:S02]  /*0320*/  @P0 IMAD.MOV R0, RZ, RZ, -R8 ;  /* 0x000000ffff000224 */ /* 0x000fe400078e0a08 */
[----:B------:R-:W-:Y:S02]  /*0330*/  IMAD.MOV.U32 R9, RZ, RZ, R10 ;  /* 0x000000ffff097224 */ /* 0x000fe400078e000a */
[----:B------:R-:W-:-:S08]  /*0340*/  @P1 IMAD.MOV.U32 R8, RZ, RZ, R0 ;  /* 0x000000ffff081224 */ /* 0x000fd000078e0000 */
[----:B0-----:R-:W-:Y:S05]  /*0350*/  @!P2 BRA `(.L_x_2) ;  /* 0xfffffffc009ca947 */ /* 0x001fea000383ffff */
[----:B------:R-:W-:Y:S05]  /*0360*/  EXIT ;  /* 0x000000000000794d */ /* 0x000fea0003800000 */
.L_x_3:
        /* <DEDUP_REMOVED lines=9> */
.L_x_5:


//--------------------- .nv.shared._Z11sort_sharedPijj5Order --------------------------
	.section	.nv.shared._Z11sort_sharedPijj5Order,"aw",@nobits
	.sectionflags	@""
	.align	4
.nv.shared._Z11sort_sharedPijj5Order:
	.zero		9216


//--------------------- .nv.shared.reserved.0     --------------------------
	.section	.nv.shared.reserved.0,"aw",@nobits
	.weak		__nv_reservedSMEM_offset_0_alias
	.size		__nv_reservedSMEM_offset_0_alias, 0, 64
	.other		__nv_reservedSMEM_offset_0_alias,@"STO_CUDA_RESERVED_SHARED STV_DEFAULT"
__nv_reservedSMEM_offset_0_alias:
	.zero		0
	.zero		64


//--------------------- .nv.constant0._Z11sort_sharedPijj5Order --------------------------
	.section	.nv.constant0._Z11sort_sharedPijj5Order,"a",@progbits
	.sectionflags	@""
	.align	4
.nv.constant0._Z11sort_sharedPijj5Order:
	.zero		916


//--------------------- .nv.constant0._Z11sort_globalPijjjj5Order --------------------------
	.section	.nv.constant0._Z11sort_globalPijjjj5Order,"a",@progbits
	.sectionflags	@""
	.align	4
.nv.constant0._Z11sort_globalPijjjj5Order:
	.zero		924


//--------------------- SYMBOLS --------------------------

	.type		.nv.reservedSmem.offset0,@object
	.size		.nv.reservedSmem.offset0,0x4
	.type		.nv.reservedSmem.cap,@object
	.size		.nv.reservedSmem.cap,0x4
